//
// Generated by NVIDIA NVVM Compiler
//
// Compiler Build ID: CL-36424714
// Cuda compilation tools, release 13.0, V13.0.88
// Based on NVVM 20.0.0
//

.version 9.0
.target sm_100
.address_size 64

	// .globl	main0

.visible .entry main0(
	.param .u64 .ptr .align 1 main0_param_0,
	.param .u64 .ptr .align 1 main0_param_1,
	.param .u64 .ptr .align 1 main0_param_2,
	.param .u64 .ptr .align 1 main0_param_3,
	.param .u64 .ptr .align 1 main0_param_4,
	.param .u64 .ptr .align 1 main0_param_5,
	.param .u64 .ptr .align 1 main0_param_6
)
{
	.reg .b32 	%r<8>;
	.reg .b64 	%rd<11>;

	ld.param.u64 	%rd1, [main0_param_1];
	ld.param.u64 	%rd2, [main0_param_3];
	ld.param.u64 	%rd3, [main0_param_5];
	cvta.to.global.u64 	%rd4, %rd1;
	cvta.to.global.u64 	%rd5, %rd3;
	cvta.to.global.u64 	%rd6, %rd2;
	mov.u32 	%r1, %ctaid.x;
	mov.u32 	%r2, %ntid.x;
	mov.u32 	%r3, %tid.x;
	mad.lo.s32 	%r4, %r1, %r2, %r3;
	mul.wide.s32 	%rd7, %r4, 4;
	add.s64 	%rd8, %rd6, %rd7;
	ld.global.u32 	%r5, [%rd8];
	add.s64 	%rd9, %rd5, %rd7;
	ld.global.u32 	%r6, [%rd9];
	add.s32 	%r7, %r6, %r5;
	add.s64 	%rd10, %rd4, %rd7;
	st.global.u32 	[%rd10], %r7;
	ret;

}


// ===== COMPILED SASS (sm_100) =====

	.target	sm_100

	.elftype	@"ET_EXEC"


//--------------------- .note.nv.tkinfo           --------------------------
	.section	.note.nv.tkinfo,"",@"SHT_NOTE"
	.sectionflags	@"SHF_NOTE_NV_TKINFO"
	.tkinfo
        /*0018*/ 	.word	0x00000002
        /*0030*/ 	.string	""
        /*0030*/ 	.string	"ptxas"
        /*0030*/ 	.string	"Cuda compilation tools, release 13.0, V13.0.88"
        /*0030*/ 	.string	"Build cuda_13.0.r13.0/compiler.36424714_0"
        /*0030*/ 	.string	"-arch sm_100 -m 64 "



//--------------------- .note.nv.cuinfo           --------------------------
	.section	.note.nv.cuinfo,"",@"SHT_NOTE"
	.sectionflags	@"SHF_NOTE_NV_CUINFO"
        /*0018*/ 	.short	0x0002
        /*001a*/ 	.short	0x0064
        /*001c*/ 	.short	0x0082
	.zero		2


//--------------------- .nv.info                  --------------------------
	.section	.nv.info,"",@"SHT_CUDA_INFO"
	.align	4


	//----- nvinfo : EIATTR_REGCOUNT
	.align		4
        /*0000*/ 	.byte	0x04, 0x2f
        /*0002*/ 	.short	(.L_1 - .L_0)
	.align		4
.L_0:
        /*0004*/ 	.word	index@(main0)
        /*0008*/ 	.word	0x0000000c


	//----- nvinfo : EIATTR_FRAME_SIZE
	.align		4
.L_1:
        /*000c*/ 	.byte	0x04, 0x11
        /*000e*/ 	.short	(.L_3 - .L_2)
	.align		4
.L_2:
        /*0010*/ 	.word	index@(main0)
        /*0014*/ 	.word	0x00000000


	//----- nvinfo : EIATTR_MIN_STACK_SIZE
	.align		4
.L_3:
        /*0018*/ 	.byte	0x04, 0x12
        /*001a*/ 	.short	(.L_5 - .L_4)
	.align		4
.L_4:
        /*001c*/ 	.word	index@(main0)
        /*0020*/ 	.word	0x00000000
.L_5:


//--------------------- .nv.compat                --------------------------
	.section	.nv.compat,"",@"SHT_CUDA_COMPAT_INFO"
	.align	4
        /*0000*/ 	.byte	0x02, 0x09, 0x00, 0x00, 0x02, 0x02, 0x01, 0x00, 0x02, 0x05, 0x05, 0x00, 0x03, 0x07, 0x01, 0x01
        /*0010*/ 	.byte	0x02, 0x03, 0x00, 0x00, 0x02, 0x06, 0x01, 0x00, 0x04, 0x0b, 0x08, 0x00, 0x09, 0x00, 0x00, 0x00
        /*0020*/ 	.byte	0x00, 0x00, 0x00, 0x00


//--------------------- .nv.info.main0            --------------------------
	.section	.nv.info.main0,"",@"SHT_CUDA_INFO"
	.sectionflags	@""
	.align	4


	//----- nvinfo : EIATTR_CUDA_API_VERSION
	.align		4
        /*0000*/ 	.byte	0x04, 0x37
        /*0002*/ 	.short	(.L_7 - .L_6)
.L_6:
        /*0004*/ 	.word	0x00000082


	//----- nvinfo : EIATTR_KPARAM_INFO
	.align		4
.L_7:
        /*0008*/ 	.byte	0x04, 0x17
        /*000a*/ 	.short	(.L_9 - .L_8)
.L_8:
        /*000c*/ 	.word	0x00000000
        /*0010*/ 	.short	0x0006
        /*0012*/ 	.short	0x0030
        /*0014*/ 	.byte	0x00, 0xf5, 0x21, 0x00


	//----- nvinfo : EIATTR_KPARAM_INFO
	.align		4
.L_9:
        /*0018*/ 	.byte	0x04, 0x17
        /*001a*/ 	.short	(.L_11 - .L_10)
.L_10:
        /*001c*/ 	.word	0x00000000
        /*0020*/ 	.short	0x0005
        /*0022*/ 	.short	0x0028
        /*0024*/ 	.byte	0x00, 0xf5, 0x21, 0x00


	//----- nvinfo : EIATTR_KPARAM_INFO
	.align		4
.L_11:
        /*0028*/ 	.byte	0x04, 0x17
        /*002a*/ 	.short	(.L_13 - .L_12)
.L_12:
        /*002c*/ 	.word	0x00000000
        /*0030*/ 	.short	0x0004
        /*0032*/ 	.short	0x0020
        /*0034*/ 	.byte	0x00, 0xf5, 0x21, 0x00


	//----- nvinfo : EIATTR_KPARAM_INFO
	.align		4
.L_13:
        /*0038*/ 	.byte	0x04, 0x17
        /*003a*/ 	.short	(.L_15 - .L_14)
.L_14:
        /*003c*/ 	.word	0x00000000
        /*0040*/ 	.short	0x0003
        /*0042*/ 	.short	0x0018
        /*0044*/ 	.byte	0x00, 0xf5, 0x21, 0x00


	//----- nvinfo : EIATTR_KPARAM_INFO
	.align		4
.L_15:
        /*0048*/ 	.byte	0x04, 0x17
        /*004a*/ 	.short	(.L_17 - .L_16)
.L_16:
        /*004c*/ 	.word	0x00000000
        /*0050*/ 	.short	0x0002
        /*0052*/ 	.short	0x0010
        /*0054*/ 	.byte	0x00, 0xf5, 0x21, 0x00


	//----- nvinfo : EIATTR_KPARAM_INFO
	.align		4
.L_17:
        /*0058*/ 	.byte	0x04, 0x17
        /*005a*/ 	.short	(.L_19 - .L_18)
.L_18:
        /*005c*/ 	.word	0x00000000
        /*0060*/ 	.short	0x0001
        /*0062*/ 	.short	0x0008
        /*0064*/ 	.byte	0x00, 0xf5, 0x21, 0x00


	//----- nvinfo : EIATTR_KPARAM_INFO
	.align		4
.L_19:
        /*0068*/ 	.byte	0x04, 0x17
        /*006a*/ 	.short	(.L_21 - .L_20)
.L_20:
        /*006c*/ 	.word	0x00000000
        /*0070*/ 	.short	0x0000
        /*0072*/ 	.short	0x0000
        /*0074*/ 	.byte	0x00, 0xf5, 0x21, 0x00


	//----- nvinfo : EIATTR_SPARSE_MMA_MASK
	.align		4
.L_21:
        /*0078*/ 	.byte	0x03, 0x50
        /*007a*/ 	.short	0x0000


	//----- nvinfo : EIATTR_MAXREG_COUNT
	.align		4
        /*007c*/ 	.byte	0x03, 0x1b
        /*007e*/ 	.short	0x00ff


	//----- nvinfo : EIATTR_MERCURY_ISA_VERSION
	.align		4
        /*0080*/ 	.byte	0x03, 0x5f
        /*0082*/ 	.short	0x0101


	//----- nvinfo : EIATTR_VRC_CTA_INIT_COUNT
	.align		4
        /*0084*/ 	.byte	0x02, 0x4a
	.zero		1
	.zero		1


	//----- nvinfo : EIATTR_EXIT_INSTR_OFFSETS
	.align		4
        /*0088*/ 	.byte	0x04, 0x1c
        /*008a*/ 	.short	(.L_23 - .L_22)


	//   ....[0]....
.L_22:
        /*008c*/ 	.word	0x00000100


	//----- nvinfo : EIATTR_CBANK_PARAM_SIZE
	.align		4
.L_23:
        /*0090*/ 	.byte	0x03, 0x19
        /*0092*/ 	.short	0x0038


	//----- nvinfo : EIATTR_PARAM_CBANK
	.align		4
        /*0094*/ 	.byte	0x04, 0x0a
        /*0096*/ 	.short	(.L_25 - .L_24)
	.align		4
.L_24:
        /*0098*/ 	.word	index@(.nv.constant0.main0)
        /*009c*/ 	.short	0x0380
        /*009e*/ 	.short	0x0038


	//----- nvinfo : EIATTR_SW_WAR
	.align		4
.L_25:
        /*00a0*/ 	.byte	0x04, 0x36
        /*00a2*/ 	.short	(.L_27 - .L_26)
.L_26:
        /*00a4*/ 	.word	0x00000008
.L_27:


//--------------------- .nv.callgraph             --------------------------
	.section	.nv.callgraph,"",@"SHT_CUDA_CALLGRAPH"
	.align	4
	.sectionentsize	8
	.align		4
        /*0000*/ 	.word	0x00000000
	.align		4
        /*0004*/ 	.word	0xffffffff
	.align		4
        /*0008*/ 	.word	0x00000000
	.align		4
        /*000c*/ 	.word	0xfffffffe
	.align		4
        /*0010*/ 	.word	0x00000000
	.align		4
        /*0014*/ 	.word	0xfffffffd
	.align		4
        /*0018*/ 	.word	0x00000000
	.align		4
        /*001c*/ 	.word	0xfffffffc


//--------------------- .text.main0               --------------------------
	.section	.text.main0,"ax",@progbits
	.align	128
        .global         main0
        .type           main0,@function
        .size           main0,(.L_x_1 - main0)
        .other          main0,@"STO_CUDA_ENTRY STV_DEFAULT"
main0:
.text.main0:
[----:B------:R-:W-:Y:S01]  /*0000*/  LDC R1, c[0x0][0x37c] ;  /* 0x0000df00ff017b82 */ /* 0x000fe20000000800 */
[----:B------:R-:W0:Y:S07]  /*0010*/  S2R R0, SR_TID.X ;  /* 0x0000000000007919 */ /* 0x000e2e0000002100 */
[----:B------:R-:W0:Y:S01]  /*0020*/  S2UR UR6, SR_CTAID.X ;  /* 0x00000000000679c3 */ /* 0x000e220000002500 */
[----:B------:R-:W1:Y:S07]  /*0030*/  LDCU.64 UR4, c[0x0][0x358] ;  /* 0x00006b00ff0477ac */ /* 0x000e6e0008000a00 */
[----:B------:R-:W0:Y:S08]  /*0040*/  LDC R9, c[0x0][0x360] ;  /* 0x0000d800ff097b82 */ /* 0x000e300000000800 */
[----:B------:R-:W2:Y:S08]  /*0050*/  LDC.64 R2, c[0x0][0x398] ;  /* 0x0000e600ff027b82 */ /* 0x000eb00000000a00 */
[----:B------:R-:W3:Y:S01]  /*0060*/  LDC.64 R4, c[0x0][0x3a8] ;  /* 0x0000ea00ff047b82 */ /* 0x000ee20000000a00 */
[----:B0-----:R-:W-:-:S07]  /*0070*/  IMAD R9, R9, UR6, R0 ;  /* 0x0000000609097c24 */ /* 0x001fce000f8e0200 */
[----:B------:R-:W0:Y:S01]  /*0080*/  LDC.64 R6, c[0x0][0x388] ;  /* 0x0000e200ff067b82 */ /* 0x000e220000000a00 */
[----:B--2---:R-:W-:-:S06]  /*0090*/  IMAD.WIDE R2, R9, 0x4, R2 ;  /* 0x0000000409027825 */ /* 0x004fcc00078e0202 */
[----:B-1----:R-:W2:Y:S01]  /*00a0*/  LDG.E R2, desc[UR4][R2.64] ;  /* 0x0000000402027981 */ /* 0x002ea2000c1e1900 */
[----:B---3--:R-:W-:-:S06]  /*00b0*/  IMAD.WIDE R4, R9, 0x4, R4 ;  /* 0x0000000409047825 */ /* 0x008fcc00078e0204 */
[----:B------:R-:W2:Y:S01]  /*00c0*/  LDG.E R5, desc[UR4][R4.64] ;  /* 0x0000000404057981 */ /* 0x000ea2000c1e1900 */
[----:B0-----:R-:W-:Y:S01]  /*00d0*/  IMAD.WIDE R6, R9, 0x4, R6 ;  /* 0x0000000409067825 */ /* 0x001fe200078e0206 */
[----:B--2---:R-:W-:-:S05]  /*00e0*/  IADD3 R9, PT, PT, R2, R5, RZ ;  /* 0x0000000502097210 */ /* 0x004fca0007ffe0ff */
[----:B------:R-:W-:Y:S01]  /*00f0*/  STG.E desc[UR4][R6.64], R9 ;  /* 0x0000000906007986 */ /* 0x000fe2000c101904 */
[----:B------:R-:W-:Y:S05]  /*0100*/  EXIT ;  /* 0x000000000000794d */ /* 0x000fea0003800000 */
.L_x_0:
[----:B------:R-:W-:-:S00]  /*0110*/  BRA `(.L_x_0) ;  /* 0xfffffffc00fc7947 */ /* 0x000fc0000383ffff */
[----:B------:R-:W-:-:S00]  /*0120*/  NOP ;  /* 0x0000000000007918 */ /* 0x000fc00000000000 */
        /* <DEDUP_REMOVED lines=13> */
.L_x_1:


//--------------------- .nv.shared.reserved.0     --------------------------
	.section	.nv.shared.reserved.0,"aw",@nobits
	.weak		__nv_reservedSMEM_offset_0_alias
	.size		__nv_reservedSMEM_offset_0_alias, 0, 64
	.other		__nv_reservedSMEM_offset_0_alias,@"STO_CUDA_RESERVED_SHARED STV_DEFAULT"
__nv_reservedSMEM_offset_0_alias:
	.zero		0
	.zero		64


//--------------------- .nv.constant0.main0       --------------------------
	.section	.nv.constant0.main0,"a",@progbits
	.sectionflags	@""
	.align	4
.nv.constant0.main0:
	.zero		952


//--------------------- SYMBOLS --------------------------

	.type		.nv.reservedSmem.offset0,@object
	.size		.nv.reservedSmem.offset0,0x4
